//
// Generated by NVIDIA NVVM Compiler
//
// Compiler Build ID: CL-36424714
// Cuda compilation tools, release 13.0, V13.0.88
// Based on NVVM 20.0.0
//

.version 9.0
.target sm_100
.address_size 64

	// .globl	_Z9helloCUDAf
.extern .func  (.param .b32 func_retval0) vprintf
(
	.param .b64 vprintf_param_0,
	.param .b64 vprintf_param_1
)
;
.global .align 1 .b8 $str[45] = {83, 111, 121, 32, 101, 108, 32, 104, 105, 108, 111, 32, 37, 100, 32, 100, 101, 108, 32, 98, 108, 111, 113, 117, 101, 32, 37, 100, 32, 99, 111, 110, 32, 118, 97, 108, 111, 114, 32, 101, 61, 37, 102, 10};

.visible .entry _Z9helloCUDAf(
	.param .f32 _Z9helloCUDAf_param_0
)
{
	.local .align 16 .b8 	__local_depot0[16];
	.reg .b64 	%SP;
	.reg .b64 	%SPL;
	.reg .b32 	%r<5>;
	.reg .b32 	%f<2>;
	.reg .b64 	%rd<5>;
	.reg .b64 	%fd<2>;

	mov.u64 	%SPL, __local_depot0;
	cvta.local.u64 	%SP, %SPL;
	ld.param.f32 	%f1, [_Z9helloCUDAf_param_0];
	add.u64 	%rd1, %SP, 0;
	add.u64 	%rd2, %SPL, 0;
	mov.u32 	%r1, %tid.x;
	mov.u32 	%r2, %ctaid.x;
	cvt.f64.f32 	%fd1, %f1;
	st.local.v2.u32 	[%rd2], {%r1, %r2};
	st.local.f64 	[%rd2+8], %fd1;
	mov.u64 	%rd3, $str;
	cvta.global.u64 	%rd4, %rd3;
	{ // callseq 0, 0
	.param .b64 param0;
	st.param.b64 	[param0], %rd4;
	.param .b64 param1;
	st.param.b64 	[param1], %rd1;
	.param .b32 retval0;
	call.uni (retval0), 
	vprintf, 
	(
	param0, 
	param1
	);
	ld.param.b32 	%r3, [retval0];
	} // callseq 0
	ret;

}


// ===== COMPILED SASS (sm_100) =====

	.target	sm_100

	.elftype	@"ET_EXEC"


//--------------------- .note.nv.tkinfo           --------------------------
	.section	.note.nv.tkinfo,"",@"SHT_NOTE"
	.sectionflags	@"SHF_NOTE_NV_TKINFO"
	.tkinfo
        /*0018*/ 	.word	0x00000002
        /*0030*/ 	.string	""
        /*0030*/ 	.string	"ptxas"
        /*0030*/ 	.string	"Cuda compilation tools, release 13.0, V13.0.88"
        /*0030*/ 	.string	"Build cuda_13.0.r13.0/compiler.36424714_0"
        /*0030*/ 	.string	"-arch sm_100 -m 64 "



//--------------------- .note.nv.cuinfo           --------------------------
	.section	.note.nv.cuinfo,"",@"SHT_NOTE"
	.sectionflags	@"SHF_NOTE_NV_CUINFO"
        /*0018*/ 	.short	0x0002
        /*001a*/ 	.short	0x0064
        /*001c*/ 	.short	0x0082
	.zero		2


//--------------------- .nv.info                  --------------------------
	.section	.nv.info,"",@"SHT_CUDA_INFO"
	.align	4


	//----- nvinfo : EIATTR_REGCOUNT
	.align		4
        /*0000*/ 	.byte	0x04, 0x2f
        /*0002*/ 	.short	(.L_2 - .L_1)
	.align		4
.L_1:
        /*0004*/ 	.word	index@(_Z9helloCUDAf)
        /*0008*/ 	.word	0x00000018


	//----- nvinfo : EIATTR_FRAME_SIZE
	.align		4
.L_2:
        /*000c*/ 	.byte	0x04, 0x11
        /*000e*/ 	.short	(.L_4 - .L_3)
	.align		4
.L_3:
        /*0010*/ 	.word	index@(_Z9helloCUDAf)
        /*0014*/ 	.word	0x00000010


	//----- nvinfo : EIATTR_MIN_STACK_SIZE
	.align		4
.L_4:
        /*0018*/ 	.byte	0x04, 0x12
        /*001a*/ 	.short	(.L_6 - .L_5)
	.align		4
.L_5:
        /*001c*/ 	.word	index@(_Z9helloCUDAf)
        /*0020*/ 	.word	0x00000010
.L_6:


//--------------------- .nv.compat                --------------------------
	.section	.nv.compat,"",@"SHT_CUDA_COMPAT_INFO"
	.align	4
        /*0000*/ 	.byte	0x02, 0x09, 0x00, 0x00, 0x02, 0x02, 0x01, 0x00, 0x02, 0x05, 0x05, 0x00, 0x03, 0x07, 0x01, 0x01
        /*0010*/ 	.byte	0x02, 0x03, 0x00, 0x00, 0x02, 0x06, 0x01, 0x00, 0x04, 0x0b, 0x08, 0x00, 0x09, 0x00, 0x00, 0x00
        /*0020*/ 	.byte	0x00, 0x00, 0x00, 0x00


//--------------------- .nv.info._Z9helloCUDAf    --------------------------
	.section	.nv.info._Z9helloCUDAf,"",@"SHT_CUDA_INFO"
	.sectionflags	@""
	.align	4


	//----- nvinfo : EIATTR_CUDA_API_VERSION
	.align		4
        /*0000*/ 	.byte	0x04, 0x37
        /*0002*/ 	.short	(.L_8 - .L_7)
.L_7:
        /*0004*/ 	.word	0x00000082


	//----- nvinfo : EIATTR_KPARAM_INFO
	.align		4
.L_8:
        /*0008*/ 	.byte	0x04, 0x17
        /*000a*/ 	.short	(.L_10 - .L_9)
.L_9:
        /*000c*/ 	.word	0x00000000
        /*0010*/ 	.short	0x0000
        /*0012*/ 	.short	0x0000
        /*0014*/ 	.byte	0x00, 0xf0, 0x11, 0x00


	//----- nvinfo : EIATTR_SPARSE_MMA_MASK
	.align		4
.L_10:
        /*0018*/ 	.byte	0x03, 0x50
        /*001a*/ 	.short	0x0000


	//----- nvinfo : EIATTR_MAXREG_COUNT
	.align		4
        /*001c*/ 	.byte	0x03, 0x1b
        /*001e*/ 	.short	0x00ff


	//----- nvinfo : EIATTR_EXTERNS
	.align		4
        /*0020*/ 	.byte	0x04, 0x0f
        /*0022*/ 	.short	(.L_12 - .L_11)


	//   ....[0]....
	.align		4
.L_11:
        /*0024*/ 	.word	index@(vprintf)


	//----- nvinfo : EIATTR_MERCURY_ISA_VERSION
	.align		4
.L_12:
        /*0028*/ 	.byte	0x03, 0x5f
        /*002a*/ 	.short	0x0101


	//----- nvinfo : EIATTR_VRC_CTA_INIT_COUNT
	.align		4
        /*002c*/ 	.byte	0x02, 0x4a
	.zero		1
	.zero		1


	//----- nvinfo : EIATTR_SYSCALL_OFFSETS
	.align		4
        /*0030*/ 	.byte	0x04, 0x46
        /*0032*/ 	.short	(.L_14 - .L_13)


	//   ....[0]....
.L_13:
        /*0034*/ 	.word	0x00000120


	//----- nvinfo : EIATTR_EXIT_INSTR_OFFSETS
	.align		4
.L_14:
        /*0038*/ 	.byte	0x04, 0x1c
        /*003a*/ 	.short	(.L_16 - .L_15)


	//   ....[0]....
.L_15:
        /*003c*/ 	.word	0x00000130


	//----- nvinfo : EIATTR_CBANK_PARAM_SIZE
	.align		4
.L_16:
        /*0040*/ 	.byte	0x03, 0x19
        /*0042*/ 	.short	0x0004


	//----- nvinfo : EIATTR_PARAM_CBANK
	.align		4
        /*0044*/ 	.byte	0x04, 0x0a
        /*0046*/ 	.short	(.L_18 - .L_17)
	.align		4
.L_17:
        /*0048*/ 	.word	index@(.nv.constant0._Z9helloCUDAf)
        /*004c*/ 	.short	0x0380
        /*004e*/ 	.short	0x0004


	//----- nvinfo : EIATTR_SW_WAR
	.align		4
.L_18:
        /*0050*/ 	.byte	0x04, 0x36
        /*0052*/ 	.short	(.L_20 - .L_19)
.L_19:
        /*0054*/ 	.word	0x00000008
.L_20:


//--------------------- .nv.callgraph             --------------------------
	.section	.nv.callgraph,"",@"SHT_CUDA_CALLGRAPH"
	.align	4
	.sectionentsize	8
	.align		4
        /*0000*/ 	.word	0x00000000
	.align		4
        /*0004*/ 	.word	0xffffffff
	.align		4
        /*0008*/ 	.word	index@(_Z9helloCUDAf)
	.align		4
        /*000c*/ 	.word	index@(vprintf)
	.align		4
        /*0010*/ 	.word	0x00000000
	.align		4
        /*0014*/ 	.word	0xfffffffe
	.align		4
        /*0018*/ 	.word	0x00000000
	.align		4
        /*001c*/ 	.word	0xfffffffd
	.align		4
        /*0020*/ 	.word	0x00000000
	.align		4
        /*0024*/ 	.word	0xfffffffc


//--------------------- .nv.constant4             --------------------------
	.section	.nv.constant4,"a",@progbits
	.align	8
	.align		8
.nv.constant4:
        /*0000*/ 	.dword	vprintf
	.align		8
        /*0008*/ 	.dword	$str


//--------------------- .text._Z9helloCUDAf       --------------------------
	.section	.text._Z9helloCUDAf,"ax",@progbits
	.align	128
        .global         _Z9helloCUDAf
        .type           _Z9helloCUDAf,@function
        .size           _Z9helloCUDAf,(.L_x_2 - _Z9helloCUDAf)
        .other          _Z9helloCUDAf,@"STO_CUDA_ENTRY STV_DEFAULT"
_Z9helloCUDAf:
.text._Z9helloCUDAf:
[----:B------:R-:W0:Y:S01]  /*0000*/  LDC R1, c[0x0][0x37c] ;  /* 0x0000df00ff017b82 */ /* 0x000e220000000800 */
[----:B------:R-:W1:Y:S01]  /*0010*/  LDCU UR4, c[0x0][0x380] ;  /* 0x00007000ff0477ac */ /* 0x000e620008000800 */
[----:B------:R-:W2:Y:S01]  /*0020*/  S2R R10, SR_TID.X ;  /* 0x00000000000a7919 */ /* 0x000ea20000002100 */
[----:B0-----:R-:W-:Y:S01]  /*0030*/  VIADD R1, R1, 0xfffffff0 ;  /* 0xfffffff001017836 */ /* 0x001fe20000000000 */
[----:B------:R-:W-:Y:S01]  /*0040*/  MOV R0, 0x0 ;  /* 0x0000000000007802 */ /* 0x000fe20000000f00 */
[----:B------:R-:W0:Y:S01]  /*0050*/  LDCU.64 UR6, c[0x4][0x8] ;  /* 0x01000100ff0677ac */ /* 0x000e220008000a00 */
[----:B------:R-:W2:Y:S02]  /*0060*/  S2R R11, SR_CTAID.X ;  /* 0x00000000000b7919 */ /* 0x000ea40000002500 */
[----:B------:R3:W4:Y:S01]  /*0070*/  LDC.64 R8, c[0x4][R0] ;  /* 0x0100000000087b82 */ /* 0x0007220000000a00 */
[----:B------:R-:W5:Y:S01]  /*0080*/  LDCU UR5, c[0x0][0x2fc] ;  /* 0x00005f80ff0577ac */ /* 0x000f620008000800 */
[----:B-1----:R-:W1:Y:S01]  /*0090*/  F2F.F64.F32 R2, UR4 ;  /* 0x0000000400027d10 */ /* 0x002e620008201800 */
[----:B------:R-:W3:Y:S01]  /*00a0*/  LDCU UR4, c[0x0][0x2f8] ;  /* 0x00005f00ff0477ac */ /* 0x000ee20008000800 */
[----:B0-----:R-:W-:Y:S01]  /*00b0*/  IMAD.U32 R4, RZ, RZ, UR6 ;  /* 0x00000006ff047e24 */ /* 0x001fe2000f8e00ff */
[----:B------:R-:W-:Y:S01]  /*00c0*/  MOV R5, UR7 ;  /* 0x0000000700057c02 */ /* 0x000fe20008000f00 */
[----:B-1----:R0:W-:Y:S04]  /*00d0*/  STL.64 [R1+0x8], R2 ;  /* 0x0000080201007387 */ /* 0x0021e80000100a00 */
[----:B--2---:R0:W-:Y:S01]  /*00e0*/  STL.64 [R1], R10 ;  /* 0x0000000a01007387 */ /* 0x0041e20000100a00 */
[----:B---3--:R-:W-:-:S05]  /*00f0*/  IADD3 R6, P0, PT, R1, UR4, RZ ;  /* 0x0000000401067c10 */ /* 0x008fca000ff1e0ff */
[----:B-----5:R-:W-:-:S08]  /*0100*/  IMAD.X R7, RZ, RZ, UR5, P0 ;  /* 0x00000005ff077e24 */ /* 0x020fd000080e06ff */
[----:B------:R-:W-:-:S07]  /*0110*/  LEPC R20, `(.L_x_0) ;  /* 0x000000001014794e */ /* 0x000fce0000000000 */
[----:B0---4-:R-:W-:Y:S05]  /*0120*/  CALL.ABS.NOINC R8 ;  /* 0x0000000008007343 */ /* 0x011fea0003c00000 */
.L_x_0:
[----:B------:R-:W-:Y:S05]  /*0130*/  EXIT ;  /* 0x000000000000794d */ /* 0x000fea0003800000 */
.L_x_1:
[----:B------:R-:W-:-:S00]  /*0140*/  BRA `(.L_x_1) ;  /* 0xfffffffc00fc7947 */ /* 0x000fc0000383ffff */
[----:B------:R-:W-:-:S00]  /*0150*/  NOP ;  /* 0x0000000000007918 */ /* 0x000fc00000000000 */
        /* <DEDUP_REMOVED lines=10> */
.L_x_2:


//--------------------- .nv.global.init           --------------------------
	.section	.nv.global.init,"aw",@progbits
.nv.global.init:
	.type		$str,@object
	.size		$str,(.L_0 - $str)
$str:
        /*0000*/ 	.byte	0x53, 0x6f, 0x79, 0x20, 0x65, 0x6c, 0x20, 0x68, 0x69, 0x6c, 0x6f, 0x20, 0x25, 0x64, 0x20, 0x64
        /*0010*/ 	.byte	0x65, 0x6c, 0x20, 0x62, 0x6c, 0x6f, 0x71, 0x75, 0x65, 0x20, 0x25, 0x64, 0x20, 0x63, 0x6f, 0x6e
        /*0020*/ 	.byte	0x20, 0x76, 0x61, 0x6c, 0x6f, 0x72, 0x20, 0x65, 0x3d, 0x25, 0x66, 0x0a, 0x00
.L_0:


//--------------------- .nv.shared.reserved.0     --------------------------
	.section	.nv.shared.reserved.0,"aw",@nobits
	.weak		__nv_reservedSMEM_offset_0_alias
	.size		__nv_reservedSMEM_offset_0_alias, 0, 64
	.other		__nv_reservedSMEM_offset_0_alias,@"STO_CUDA_RESERVED_SHARED STV_DEFAULT"
__nv_reservedSMEM_offset_0_alias:
	.zero		0
	.zero		64


//--------------------- .nv.constant0._Z9helloCUDAf --------------------------
	.section	.nv.constant0._Z9helloCUDAf,"a",@progbits
	.sectionflags	@""
	.align	4
.nv.constant0._Z9helloCUDAf:
	.zero		900


//--------------------- SYMBOLS --------------------------

	.type		.nv.reservedSmem.offset0,@object
	.size		.nv.reservedSmem.offset0,0x4
	.type		vprintf,@function
